//
// Generated by NVIDIA NVVM Compiler
//
// Compiler Build ID: CL-36424714
// Cuda compilation tools, release 13.0, V13.0.88
// Based on NVVM 20.0.0
//

.version 9.0
.target sm_100
.address_size 64

	// .globl	_Z8add_nextPiS_

.visible .entry _Z8add_nextPiS_(
	.param .u64 .ptr .align 1 _Z8add_nextPiS__param_0,
	.param .u64 .ptr .align 1 _Z8add_nextPiS__param_1
)
{
	.reg .pred 	%p<3>;
	.reg .b32 	%r<9>;
	.reg .b64 	%rd<8>;

	ld.param.u64 	%rd2, [_Z8add_nextPiS__param_0];
	ld.param.u64 	%rd3, [_Z8add_nextPiS__param_1];
	cvta.to.global.u64 	%rd1, %rd3;
	mov.u32 	%r2, %tid.x;
	mov.u32 	%r3, %ntid.x;
	mov.u32 	%r4, %ctaid.x;
	mad.lo.s32 	%r1, %r3, %r4, %r2;
	setp.gt.s32 	%p1, %r1, 99;
	@%p1 bra 	$L__BB0_4;
	setp.ne.s32 	%p2, %r1, 0;
	@%p2 bra 	$L__BB0_3;
	mov.b32 	%r8, 0;
	st.global.u32 	[%rd1], %r8;
	bra.uni 	$L__BB0_4;
$L__BB0_3:
	cvta.to.global.u64 	%rd4, %rd2;
	mul.wide.s32 	%rd5, %r1, 4;
	add.s64 	%rd6, %rd4, %rd5;
	ld.global.u32 	%r5, [%rd6];
	ld.global.u32 	%r6, [%rd6+-4];
	add.s32 	%r7, %r6, %r5;
	add.s64 	%rd7, %rd1, %rd5;
	st.global.u32 	[%rd7], %r7;
$L__BB0_4:
	ret;

}


// ===== COMPILED SASS (sm_100) =====

	.target	sm_100

	.elftype	@"ET_EXEC"


//--------------------- .note.nv.tkinfo           --------------------------
	.section	.note.nv.tkinfo,"",@"SHT_NOTE"
	.sectionflags	@"SHF_NOTE_NV_TKINFO"
	.tkinfo
        /*0018*/ 	.word	0x00000002
        /*0030*/ 	.string	""
        /*0030*/ 	.string	"ptxas"
        /*0030*/ 	.string	"Cuda compilation tools, release 13.0, V13.0.88"
        /*0030*/ 	.string	"Build cuda_13.0.r13.0/compiler.36424714_0"
        /*0030*/ 	.string	"-arch sm_100 -m 64 "



//--------------------- .note.nv.cuinfo           --------------------------
	.section	.note.nv.cuinfo,"",@"SHT_NOTE"
	.sectionflags	@"SHF_NOTE_NV_CUINFO"
        /*0018*/ 	.short	0x0002
        /*001a*/ 	.short	0x0064
        /*001c*/ 	.short	0x0082
	.zero		2


//--------------------- .nv.info                  --------------------------
	.section	.nv.info,"",@"SHT_CUDA_INFO"
	.align	4


	//----- nvinfo : EIATTR_REGCOUNT
	.align		4
        /*0000*/ 	.byte	0x04, 0x2f
        /*0002*/ 	.short	(.L_1 - .L_0)
	.align		4
.L_0:
        /*0004*/ 	.word	index@(_Z8add_nextPiS_)
        /*0008*/ 	.word	0x0000000c


	//----- nvinfo : EIATTR_FRAME_SIZE
	.align		4
.L_1:
        /*000c*/ 	.byte	0x04, 0x11
        /*000e*/ 	.short	(.L_3 - .L_2)
	.align		4
.L_2:
        /*0010*/ 	.word	index@(_Z8add_nextPiS_)
        /*0014*/ 	.word	0x00000000


	//----- nvinfo : EIATTR_MIN_STACK_SIZE
	.align		4
.L_3:
        /*0018*/ 	.byte	0x04, 0x12
        /*001a*/ 	.short	(.L_5 - .L_4)
	.align		4
.L_4:
        /*001c*/ 	.word	index@(_Z8add_nextPiS_)
        /*0020*/ 	.word	0x00000000
.L_5:


//--------------------- .nv.compat                --------------------------
	.section	.nv.compat,"",@"SHT_CUDA_COMPAT_INFO"
	.align	4
        /*0000*/ 	.byte	0x02, 0x09, 0x00, 0x00, 0x02, 0x02, 0x01, 0x00, 0x02, 0x05, 0x05, 0x00, 0x03, 0x07, 0x01, 0x01
        /*0010*/ 	.byte	0x02, 0x03, 0x00, 0x00, 0x02, 0x06, 0x01, 0x00, 0x04, 0x0b, 0x08, 0x00, 0x09, 0x00, 0x00, 0x00
        /*0020*/ 	.byte	0x00, 0x00, 0x00, 0x00


//--------------------- .nv.info._Z8add_nextPiS_  --------------------------
	.section	.nv.info._Z8add_nextPiS_,"",@"SHT_CUDA_INFO"
	.sectionflags	@""
	.align	4


	//----- nvinfo : EIATTR_CUDA_API_VERSION
	.align		4
        /*0000*/ 	.byte	0x04, 0x37
        /*0002*/ 	.short	(.L_7 - .L_6)
.L_6:
        /*0004*/ 	.word	0x00000082


	//----- nvinfo : EIATTR_KPARAM_INFO
	.align		4
.L_7:
        /*0008*/ 	.byte	0x04, 0x17
        /*000a*/ 	.short	(.L_9 - .L_8)
.L_8:
        /*000c*/ 	.word	0x00000000
        /*0010*/ 	.short	0x0001
        /*0012*/ 	.short	0x0008
        /*0014*/ 	.byte	0x00, 0xf5, 0x21, 0x00


	//----- nvinfo : EIATTR_KPARAM_INFO
	.align		4
.L_9:
        /*0018*/ 	.byte	0x04, 0x17
        /*001a*/ 	.short	(.L_11 - .L_10)
.L_10:
        /*001c*/ 	.word	0x00000000
        /*0020*/ 	.short	0x0000
        /*0022*/ 	.short	0x0000
        /*0024*/ 	.byte	0x00, 0xf5, 0x21, 0x00


	//----- nvinfo : EIATTR_SPARSE_MMA_MASK
	.align		4
.L_11:
        /*0028*/ 	.byte	0x03, 0x50
        /*002a*/ 	.short	0x0000


	//----- nvinfo : EIATTR_MAXREG_COUNT
	.align		4
        /*002c*/ 	.byte	0x03, 0x1b
        /*002e*/ 	.short	0x00ff


	//----- nvinfo : EIATTR_MERCURY_ISA_VERSION
	.align		4
        /*0030*/ 	.byte	0x03, 0x5f
        /*0032*/ 	.short	0x0101


	//----- nvinfo : EIATTR_VRC_CTA_INIT_COUNT
	.align		4
        /*0034*/ 	.byte	0x02, 0x4a
	.zero		1
	.zero		1


	//----- nvinfo : EIATTR_EXIT_INSTR_OFFSETS
	.align		4
        /*0038*/ 	.byte	0x04, 0x1c
        /*003a*/ 	.short	(.L_13 - .L_12)


	//   ....[0]....
.L_12:
        /*003c*/ 	.word	0x00000060


	//   ....[1]....
        /*0040*/ 	.word	0x000000b0


	//   ....[2]....
        /*0044*/ 	.word	0x00000140


	//----- nvinfo : EIATTR_CBANK_PARAM_SIZE
	.align		4
.L_13:
        /*0048*/ 	.byte	0x03, 0x19
        /*004a*/ 	.short	0x0010


	//----- nvinfo : EIATTR_PARAM_CBANK
	.align		4
        /*004c*/ 	.byte	0x04, 0x0a
        /*004e*/ 	.short	(.L_15 - .L_14)
	.align		4
.L_14:
        /*0050*/ 	.word	index@(.nv.constant0._Z8add_nextPiS_)
        /*0054*/ 	.short	0x0380
        /*0056*/ 	.short	0x0010


	//----- nvinfo : EIATTR_SW_WAR
	.align		4
.L_15:
        /*0058*/ 	.byte	0x04, 0x36
        /*005a*/ 	.short	(.L_17 - .L_16)
.L_16:
        /*005c*/ 	.word	0x00000008
.L_17:


//--------------------- .nv.callgraph             --------------------------
	.section	.nv.callgraph,"",@"SHT_CUDA_CALLGRAPH"
	.align	4
	.sectionentsize	8
	.align		4
        /*0000*/ 	.word	0x00000000
	.align		4
        /*0004*/ 	.word	0xffffffff
	.align		4
        /*0008*/ 	.word	0x00000000
	.align		4
        /*000c*/ 	.word	0xfffffffe
	.align		4
        /*0010*/ 	.word	0x00000000
	.align		4
        /*0014*/ 	.word	0xfffffffd
	.align		4
        /*0018*/ 	.word	0x00000000
	.align		4
        /*001c*/ 	.word	0xfffffffc


//--------------------- .text._Z8add_nextPiS_     --------------------------
	.section	.text._Z8add_nextPiS_,"ax",@progbits
	.align	128
        .global         _Z8add_nextPiS_
        .type           _Z8add_nextPiS_,@function
        .size           _Z8add_nextPiS_,(.L_x_1 - _Z8add_nextPiS_)
        .other          _Z8add_nextPiS_,@"STO_CUDA_ENTRY STV_DEFAULT"
_Z8add_nextPiS_:
.text._Z8add_nextPiS_:
[----:B------:R-:W-:Y:S01]  /*0000*/  LDC R1, c[0x0][0x37c] ;  /* 0x0000df00ff017b82 */ /* 0x000fe20000000800 */
[----:B------:R-:W0:Y:S01]  /*0010*/  S2R R7, SR_TID.X ;  /* 0x0000000000077919 */ /* 0x000e220000002100 */
[----:B------:R-:W0:Y:S01]  /*0020*/  LDCU UR4, c[0x0][0x360] ;  /* 0x00006c00ff0477ac */ /* 0x000e220008000800 */
[----:B------:R-:W0:Y:S02]  /*0030*/  S2R R0, SR_CTAID.X ;  /* 0x0000000000007919 */ /* 0x000e240000002500 */
[----:B0-----:R-:W-:-:S05]  /*0040*/  IMAD R7, R0, UR4, R7 ;  /* 0x0000000400077c24 */ /* 0x001fca000f8e0207 */
[----:B------:R-:W-:-:S13]  /*0050*/  ISETP.GT.AND P0, PT, R7, 0x63, PT ;  /* 0x000000630700780c */ /* 0x000fda0003f04270 */
[----:B------:R-:W-:Y:S05]  /*0060*/  @P0 EXIT ;  /* 0x000000000000094d */ /* 0x000fea0003800000 */
[----:B------:R-:W-:Y:S01]  /*0070*/  ISETP.NE.AND P0, PT, R7, RZ, PT ;  /* 0x000000ff0700720c */ /* 0x000fe20003f05270 */
[----:B------:R-:W0:-:S12]  /*0080*/  LDCU.64 UR4, c[0x0][0x358] ;  /* 0x00006b00ff0477ac */ /* 0x000e180008000a00 */
[----:B------:R-:W0:Y:S02]  /*0090*/  @!P0 LDC.64 R2, c[0x0][0x388] ;  /* 0x0000e200ff028b82 */ /* 0x000e240000000a00 */
[----:B0-----:R0:W-:Y:S01]  /*00a0*/  @!P0 STG.E desc[UR4][R2.64], RZ ;  /* 0x000000ff02008986 */ /* 0x0011e2000c101904 */
[----:B------:R-:W-:Y:S05]  /*00b0*/  @!P0 EXIT ;  /* 0x000000000000894d */ /* 0x000fea0003800000 */
[----:B0-----:R-:W0:Y:S08]  /*00c0*/  LDC.64 R2, c[0x0][0x380] ;  /* 0x0000e000ff027b82 */ /* 0x001e300000000a00 */
[----:B------:R-:W1:Y:S01]  /*00d0*/  LDC.64 R4, c[0x0][0x388] ;  /* 0x0000e200ff047b82 */ /* 0x000e620000000a00 */
[----:B0-----:R-:W-:-:S05]  /*00e0*/  IMAD.WIDE R2, R7, 0x4, R2 ;  /* 0x0000000407027825 */ /* 0x001fca00078e0202 */
[----:B------:R-:W2:Y:S04]  /*00f0*/  LDG.E R0, desc[UR4][R2.64] ;  /* 0x0000000402007981 */ /* 0x000ea8000c1e1900 */
[----:B------:R-:W2:Y:S01]  /*0100*/  LDG.E R9, desc[UR4][R2.64+-0x4] ;  /* 0xfffffc0402097981 */ /* 0x000ea2000c1e1900 */
[----:B-1----:R-:W-:Y:S01]  /*0110*/  IMAD.WIDE R4, R7, 0x4, R4 ;  /* 0x0000000407047825 */ /* 0x002fe200078e0204 */
[----:B--2---:R-:W-:-:S05]  /*0120*/  IADD3 R9, PT, PT, R0, R9, RZ ;  /* 0x0000000900097210 */ /* 0x004fca0007ffe0ff */
[----:B------:R-:W-:Y:S01]  /*0130*/  STG.E desc[UR4][R4.64], R9 ;  /* 0x0000000904007986 */ /* 0x000fe2000c101904 */
[----:B------:R-:W-:Y:S05]  /*0140*/  EXIT ;  /* 0x000000000000794d */ /* 0x000fea0003800000 */
.L_x_0:
[----:B------:R-:W-:-:S00]  /*0150*/  BRA `(.L_x_0) ;  /* 0xfffffffc00fc7947 */ /* 0x000fc0000383ffff */
[----:B------:R-:W-:-:S00]  /*0160*/  NOP ;  /* 0x0000000000007918 */ /* 0x000fc00000000000 */
        /* <DEDUP_REMOVED lines=9> */
.L_x_1:


//--------------------- .nv.shared.reserved.0     --------------------------
	.section	.nv.shared.reserved.0,"aw",@nobits
	.weak		__nv_reservedSMEM_offset_0_alias
	.size		__nv_reservedSMEM_offset_0_alias, 0, 64
	.other		__nv_reservedSMEM_offset_0_alias,@"STO_CUDA_RESERVED_SHARED STV_DEFAULT"
__nv_reservedSMEM_offset_0_alias:
	.zero		0
	.zero		64


//--------------------- .nv.constant0._Z8add_nextPiS_ --------------------------
	.section	.nv.constant0._Z8add_nextPiS_,"a",@progbits
	.sectionflags	@""
	.align	4
.nv.constant0._Z8add_nextPiS_:
	.zero		912


//--------------------- SYMBOLS --------------------------

	.type		.nv.reservedSmem.offset0,@object
	.size		.nv.reservedSmem.offset0,0x4
